	.headerflags	@"EF_CUDA_TEXMODE_UNIFIED EF_CUDA_64BIT_ADDRESS EF_CUDA_ACCELERATORS EF_CUDA_SM90 EF_CUDA_VIRTUAL_SM(EF_CUDA_SM90)"
	.elftype	@"ET_EXEC"


//--------------------- .nv.info                  --------------------------
	.section	.nv.info,"",@"SHT_CUDA_INFO"
	.align	4


	//----- nvinfo : EIATTR_REGCOUNT
	.align		4
        /*0000*/ 	.byte	0x04, 0x2f
        /*0002*/ 	.short	(.L_1 - .L_0)
	.align		4
.L_0:
        /*0004*/ 	.word	index@(triton_poi_fused__unsafe_index_add_mul_sub_32)
        /*0008*/ 	.word	0x00000038


	//----- nvinfo : EIATTR_MIN_STACK_SIZE
	.align		4
.L_1:
        /*000c*/ 	.byte	0x04, 0x12
        /*000e*/ 	.short	(.L_3 - .L_2)
	.align		4
.L_2:
        /*0010*/ 	.word	index@(triton_poi_fused__unsafe_index_add_mul_sub_32)
        /*0014*/ 	.word	0x00000000


	//----- nvinfo : EIATTR_FRAME_SIZE
	.align		4
.L_3:
        /*0018*/ 	.byte	0x04, 0x11
        /*001a*/ 	.short	(.L_5 - .L_4)
	.align		4
.L_4:
        /*001c*/ 	.word	index@(triton_poi_fused__unsafe_index_add_mul_sub_32)
        /*0020*/ 	.word	0x00000000


	//----- nvinfo : EIATTR_MIN_STACK_SIZE
	.align		4
.L_5:
        /*0024*/ 	.byte	0x04, 0x12
        /*0026*/ 	.short	(.L_7 - .L_6)
	.align		4
.L_6:
        /*0028*/ 	.word	index@(triton_poi_fused__unsafe_index_add_mul_sub_32)
        /*002c*/ 	.word	0x00000000
.L_7:


//--------------------- .nv.info.triton_poi_fused__unsafe_index_add_mul_sub_32 --------------------------
	.section	.nv.info.triton_poi_fused__unsafe_index_add_mul_sub_32,"",@"SHT_CUDA_INFO"
	.sectionflags	@""
	.align	4


	//----- nvinfo : EIATTR_CUDA_API_VERSION
	.align		4
        /*0000*/ 	.byte	0x04, 0x37
        /*0002*/ 	.short	(.L_9 - .L_8)
.L_8:
        /*0004*/ 	.word	0x0000007c


	//----- nvinfo : EIATTR_KPARAM_INFO
	.align		4
.L_9:
        /*0008*/ 	.byte	0x04, 0x17
        /*000a*/ 	.short	(.L_11 - .L_10)
.L_10:
        /*000c*/ 	.word	0x00000000
        /*0010*/ 	.short	0x0008
        /*0012*/ 	.short	0x0040
        /*0014*/ 	.byte	0x00, 0xf0, 0x11, 0x00


	//----- nvinfo : EIATTR_KPARAM_INFO
	.align		4
.L_11:
        /*0018*/ 	.byte	0x04, 0x17
        /*001a*/ 	.short	(.L_13 - .L_12)
.L_12:
        /*001c*/ 	.word	0x00000000
        /*0020*/ 	.short	0x0007
        /*0022*/ 	.short	0x0038
        /*0024*/ 	.byte	0x00, 0xf4, 0x21, 0x00


	//----- nvinfo : EIATTR_KPARAM_INFO
	.align		4
.L_13:
        /*0028*/ 	.byte	0x04, 0x17
        /*002a*/ 	.short	(.L_15 - .L_14)
.L_14:
        /*002c*/ 	.word	0x00000000
        /*0030*/ 	.short	0x0006
        /*0032*/ 	.short	0x0030
        /*0034*/ 	.byte	0x00, 0xf4, 0x21, 0x00


	//----- nvinfo : EIATTR_KPARAM_INFO
	.align		4
.L_15:
        /*0038*/ 	.byte	0x04, 0x17
        /*003a*/ 	.short	(.L_17 - .L_16)
.L_16:
        /*003c*/ 	.word	0x00000000
        /*0040*/ 	.short	0x0005
        /*0042*/ 	.short	0x0028
        /*0044*/ 	.byte	0x00, 0xf4, 0x21, 0x00


	//----- nvinfo : EIATTR_KPARAM_INFO
	.align		4
.L_17:
        /*0048*/ 	.byte	0x04, 0x17
        /*004a*/ 	.short	(.L_19 - .L_18)
.L_18:
        /*004c*/ 	.word	0x00000000
        /*0050*/ 	.short	0x0004
        /*0052*/ 	.short	0x0020
        /*0054*/ 	.byte	0x00, 0xf4, 0x21, 0x00


	//----- nvinfo : EIATTR_KPARAM_INFO
	.align		4
.L_19:
        /*0058*/ 	.byte	0x04, 0x17
        /*005a*/ 	.short	(.L_21 - .L_20)
.L_20:
        /*005c*/ 	.word	0x00000000
        /*0060*/ 	.short	0x0003
        /*0062*/ 	.short	0x0018
        /*0064*/ 	.byte	0x00, 0xf4, 0x21, 0x00


	//----- nvinfo : EIATTR_KPARAM_INFO
	.align		4
.L_21:
        /*0068*/ 	.byte	0x04, 0x17
        /*006a*/ 	.short	(.L_23 - .L_22)
.L_22:
        /*006c*/ 	.word	0x00000000
        /*0070*/ 	.short	0x0002
        /*0072*/ 	.short	0x0010
        /*0074*/ 	.byte	0x00, 0xf4, 0x21, 0x00


	//----- nvinfo : EIATTR_KPARAM_INFO
	.align		4
.L_23:
        /*0078*/ 	.byte	0x04, 0x17
        /*007a*/ 	.short	(.L_25 - .L_24)
.L_24:
        /*007c*/ 	.word	0x00000000
        /*0080*/ 	.short	0x0001
        /*0082*/ 	.short	0x0008
        /*0084*/ 	.byte	0x00, 0xf4, 0x21, 0x00


	//----- nvinfo : EIATTR_KPARAM_INFO
	.align		4
.L_25:
        /*0088*/ 	.byte	0x04, 0x17
        /*008a*/ 	.short	(.L_27 - .L_26)
.L_26:
        /*008c*/ 	.word	0x00000000
        /*0090*/ 	.short	0x0000
        /*0092*/ 	.short	0x0000
        /*0094*/ 	.byte	0x00, 0xf4, 0x21, 0x00


	//----- nvinfo : EIATTR_SPARSE_MMA_MASK
	.align		4
.L_27:
        /*0098*/ 	.byte	0x03, 0x50
        /*009a*/ 	.short	0x0000


	//----- nvinfo : EIATTR_MAXREG_COUNT
	.align		4
        /*009c*/ 	.byte	0x03, 0x1b
        /*009e*/ 	.short	0x00ff


	//----- nvinfo : EIATTR_EXIT_INSTR_OFFSETS
	.align		4
        /*00a0*/ 	.byte	0x04, 0x1c
        /*00a2*/ 	.short	(.L_29 - .L_28)


	//   ....[0]....
.L_28:
        /*00a4*/ 	.word	0x000013a0


	//----- nvinfo : EIATTR_REQNTID
	.align		4
.L_29:
        /*00a8*/ 	.byte	0x04, 0x10
        /*00aa*/ 	.short	(.L_31 - .L_30)
.L_30:
        /*00ac*/ 	.word	0x00000080
        /*00b0*/ 	.word	0x00000001
        /*00b4*/ 	.word	0x00000001


	//----- nvinfo : EIATTR_CBANK_PARAM_SIZE
	.align		4
.L_31:
        /*00b8*/ 	.byte	0x03, 0x19
        /*00ba*/ 	.short	0x0044


	//----- nvinfo : EIATTR_PARAM_CBANK
	.align		4
        /*00bc*/ 	.byte	0x04, 0x0a
        /*00be*/ 	.short	(.L_33 - .L_32)
	.align		4
.L_32:
        /*00c0*/ 	.word	index@(.nv.constant0.triton_poi_fused__unsafe_index_add_mul_sub_32)
        /*00c4*/ 	.short	0x0210
        /*00c6*/ 	.short	0x0044


	//----- nvinfo : EIATTR_SW_WAR
	.align		4
.L_33:
        /*00c8*/ 	.byte	0x04, 0x36
        /*00ca*/ 	.short	(.L_35 - .L_34)
.L_34:
        /*00cc*/ 	.word	0x00000008
.L_35:


//--------------------- .nv.callgraph             --------------------------
	.section	.nv.callgraph,"",@"SHT_CUDA_CALLGRAPH"
	.align	4
	.sectionentsize	8
	.align		4
        /*0000*/ 	.word	0x00000000
	.align		4
        /*0004*/ 	.word	0xffffffff
	.align		4
        /*0008*/ 	.word	0x00000000
	.align		4
        /*000c*/ 	.word	0xfffffffe
	.align		4
        /*0010*/ 	.word	0x00000000
	.align		4
        /*0014*/ 	.word	0xfffffffd
	.align		4
        /*0018*/ 	.word	0x00000000
	.align		4
        /*001c*/ 	.word	0xfffffffc


//--------------------- .text.triton_poi_fused__unsafe_index_add_mul_sub_32 --------------------------
	.section	.text.triton_poi_fused__unsafe_index_add_mul_sub_32,"ax",@progbits
	.align	128
        .global         triton_poi_fused__unsafe_index_add_mul_sub_32
        .type           triton_poi_fused__unsafe_index_add_mul_sub_32,@function
        .size           triton_poi_fused__unsafe_index_add_mul_sub_32,(.L_x_1 - triton_poi_fused__unsafe_index_add_mul_sub_32)
        .other          triton_poi_fused__unsafe_index_add_mul_sub_32,@"STO_CUDA_ENTRY STV_DEFAULT"
triton_poi_fused__unsafe_index_add_mul_sub_32:
.text.triton_poi_fused__unsafe_index_add_mul_sub_32:
[----:B------:R-:W-:Y:S01]  /*0000*/  LDC R1, c[0x0][0x28] ;  /* 0x00000a00ff017b82 */ /* 0x000fe20000000800 */
[----:B------:R-:W1:Y:S07]  /*0010*/  S2R R0, SR_TID.X ;  /* 0x0000000000007919 */ /* 0x000e6e0000002100 */
[----:B------:R-:W2:Y:S01]  /*0020*/  LDC.64 R46, c[0x0][0x218] ;  /* 0x00008600ff2e7b82 */ /* 0x000ea20000000a00 */
[----:B------:R-:W-:Y:S01]  /*0030*/  ULDC.64 UR4, c[0x0][0x208] ;  /* 0x0000820000047ab9 */ /* 0x000fe20000000a00 */
[----:B------:R-:W-:Y:S01]  /*0040*/  ULDC.64 UR6, c[0x0][0x228] ;  /* 0x00008a0000067ab9 */ /* 0x000fe20000000a00 */
[----:B------:R-:W3:Y:S05]  /*0050*/  S2R R19, SR_CTAID.X ;  /* 0x0000000000137919 */ /* 0x000eea0000002500 */
[----:B------:R-:W4:Y:S08]  /*0060*/  LDC.64 R44, c[0x0][0x240] ;  /* 0x00009000ff2c7b82 */ /* 0x000f300000000a00 */
[----:B------:R-:W5:Y:S08]  /*0070*/  LDC.64 R8, c[0x0][0x220] ;  /* 0x00008800ff087b82 */ /* 0x000f700000000a00 */
[----:B------:R-:W5:Y:S01]  /*0080*/  LDC.64 R16, c[0x0][0x230] ;  /* 0x00008c00ff107b82 */ /* 0x000f620000000a00 */
[----:B-1----:R-:W-:-:S05]  /*0090*/  IMAD.SHL.U32 R0, R0, 0x4, RZ ;  /* 0x0000000400007824 */ /* 0x002fca00078e00ff */
[----:B------:R-:W-:-:S05]  /*00a0*/  LOP3.LUT R0, R0, 0x1fc, RZ, 0xc0, !PT ;  /* 0x000001fc00007812 */ /* 0x000fca00078ec0ff */
[----:B---3--:R-:W-:-:S05]  /*00b0*/  IMAD R2, R19, 0x400, R0 ;  /* 0x0000040013027824 */ /* 0x008fca00078e0200 */
[----:B------:R-:W-:-:S04]  /*00c0*/  SHF.R.S32.HI R3, RZ, 0x1f, R2 ;  /* 0x0000001fff037819 */ /* 0x000fc80000011402 */
[----:B------:R-:W-:-:S04]  /*00d0*/  LEA.HI R3, R3, R2, RZ, 0x6 ;  /* 0x0000000203037211 */ /* 0x000fc800078f30ff */
[----:B------:R-:W-:Y:S02]  /*00e0*/  SHF.R.S32.HI R43, RZ, 0x6, R3 ;  /* 0x00000006ff2b7819 */ /* 0x000fe40000011403 */
[----:B------:R-:W-:Y:S02]  /*00f0*/  LOP3.LUT R27, R3, 0xffffffc0, RZ, 0xc0, !PT ;  /* 0xffffffc0031b7812 */ /* 0x000fe400078ec0ff */
[----:B------:R-:W-:-:S04]  /*0100*/  LEA.HI R0, R43, R43, RZ, 0x6 ;  /* 0x0000002b2b007211 */ /* 0x000fc800078f30ff */
[----:B------:R-:W-:-:S04]  /*0110*/  LOP3.LUT R0, R0, 0xffffffc0, RZ, 0xc0, !PT ;  /* 0xffffffc000007812 */ /* 0x000fc800078ec0ff */
[----:B------:R-:W-:-:S05]  /*0120*/  IADD3 R43, R43, -R0, RZ ;  /* 0x800000002b2b7210 */ /* 0x000fca0007ffe0ff */
[----:B--2---:R-:W-:-:S04]  /*0130*/  IMAD.WIDE R10, R43, 0x8, R46 ;  /* 0x000000082b0a7825 */ /* 0x004fc800078e022e */
[----:B----4-:R-:W-:Y:S02]  /*0140*/  IMAD.WIDE R20, R43, 0x8, R44 ;  /* 0x000000082b147825 */ /* 0x010fe400078e022c */
[----:B------:R-:W2:Y:S02]  /*0150*/  LDG.E.EL.64 R10, desc[UR4][R10.64] ;  /* 0x000000040a0a7981 */ /* 0x000ea4000c2e1b00 */
[----:B------:R-:W-:Y:S02]  /*0160*/  IMAD.IADD R27, R2, 0x1, -R27 ;  /* 0x00000001021b7824 */ /* 0x000fe400078e0a1b */
[----:B------:R-:W3:Y:S02]  /*0170*/  LDG.E.EL.64 R20, desc[UR4][R20.64] ;  /* 0x0000000414147981 */ /* 0x000ee4000c2e1b00 */
[----:B-----5:R-:W-:-:S04]  /*0180*/  IMAD.WIDE R4, R27, 0x8, R8 ;  /* 0x000000081b047825 */ /* 0x020fc800078e0208 */
[----:B0-----:R-:W-:Y:S02]  /*0190*/  IMAD.WIDE R12, R27, 0x8, R16 ;  /* 0x000000081b0c7825 */ /* 0x001fe400078e0210 */
[----:B------:R-:W4:Y:S04]  /*01a0*/  LDG.E.EL.128 R4, desc[UR4][R4.64] ;  /* 0x0000000404047981 */ /* 0x000f28000c2e1d00 */
[----:B------:R-:W5:Y:S01]  /*01b0*/  LDG.E.EL.128 R12, desc[UR4][R12.64] ;  /* 0x000000040c0c7981 */ /* 0x000f62000c2e1d00 */
[----:B------:R-:W-:Y:S01]  /*01c0*/  SHF.R.S32.HI R39, RZ, 0x15, R19 ;  /* 0x00000015ff277819 */ /* 0x000fe20000011413 */
[----:B------:R-:W-:-:S03]  /*01d0*/  VIADD R0, R2, 0x2 ;  /* 0x0000000202007836 */ /* 0x000fc60000000000 */
[----:B------:R-:W-:-:S04]  /*01e0*/  SGXT R39, R39, 0x1 ;  /* 0x000000012727781a */ /* 0x000fc80000000200 */
[----:B------:R-:W-:-:S04]  /*01f0*/  LEA.HI R3, R39, R0, RZ, 0x6 ;  /* 0x0000000027037211 */ /* 0x000fc800078f30ff */
[----:B------:R-:W-:-:S04]  /*0200*/  LOP3.LUT R3, R3, 0xffffffc0, RZ, 0xc0, !PT ;  /* 0xffffffc003037812 */ /* 0x000fc800078ec0ff */
[----:B------:R-:W-:-:S05]  /*0210*/  IADD3 R19, R0, -R3, RZ ;  /* 0x8000000300137210 */ /* 0x000fca0007ffe0ff */
[----:B------:R-:W-:-:S04]  /*0220*/  IMAD.WIDE R8, R19, 0x8, R8 ;  /* 0x0000000813087825 */ /* 0x000fc800078e0208 */
[----:B------:R-:W-:Y:S01]  /*0230*/  IMAD.WIDE R16, R19, 0x8, R16 ;  /* 0x0000000813107825 */ /* 0x000fe200078e0210 */
[----:B--2---:R-:W-:Y:S02]  /*0240*/  SHF.R.U32.HI R23, RZ, 0x1a, R11 ;  /* 0x0000001aff177819 */ /* 0x004fe4000001160b */
[----:B---3--:R-:W-:Y:S02]  /*0250*/  SHF.R.U32.HI R25, RZ, 0x1a, R21 ;  /* 0x0000001aff197819 */ /* 0x008fe40000011615 */
[----:B------:R-:W-:Y:S02]  /*0260*/  LOP3.LUT R23, R23, 0x20, RZ, 0xc0, !PT ;  /* 0x0000002017177812 */ /* 0x000fe400078ec0ff */
[----:B------:R-:W-:Y:S02]  /*0270*/  LOP3.LUT R25, R25, 0x20, RZ, 0xc0, !PT ;  /* 0x0000002019197812 */ /* 0x000fe400078ec0ff */
[----:B------:R-:W-:Y:S02]  /*0280*/  IADD3 R23, P0, R10, R23, RZ ;  /* 0x000000170a177210 */ /* 0x000fe40007f1e0ff */
[----:B------:R-:W-:-:S02]  /*0290*/  IADD3 R10, P1, R20, R25, RZ ;  /* 0x00000019140a7210 */ /* 0x000fc40007f3e0ff */
[----:B----4-:R-:W-:Y:S01]  /*02a0*/  SHF.R.U32.HI R3, RZ, 0x18, R5 ;  /* 0x00000018ff037819 */ /* 0x010fe20000011605 */
[----:B------:R-:W-:Y:S01]  /*02b0*/  IMAD.X R18, RZ, RZ, R11, P0 ;  /* 0x000000ffff127224 */ /* 0x000fe200000e060b */
[----:B------:R-:W-:Y:S01]  /*02c0*/  LEA R20, P0, R4, UR6, 0x2 ;  /* 0x0000000604147c11 */ /* 0x000fe2000f8010ff */
[----:B------:R-:W-:Y:S01]  /*02d0*/  IMAD.X R21, RZ, RZ, R21, P1 ;  /* 0x000000ffff157224 */ /* 0x000fe200008e0615 */
[----:B------:R-:W-:Y:S02]  /*02e0*/  LEA R11, P1, R6, UR6, 0x2 ;  /* 0x00000006060b7c11 */ /* 0x000fe4000f8210ff */
[----:B------:R-:W-:Y:S02]  /*02f0*/  LOP3.LUT R3, R3, 0x80, RZ, 0xc0, !PT ;  /* 0x0000008003037812 */ /* 0x000fe400078ec0ff */
[----:B------:R-:W-:Y:S02]  /*0300*/  LEA.HI.X R5, R4, UR7, R5, 0x2, P0 ;  /* 0x0000000704057c11 */ /* 0x000fe400080f1405 */
[----:B------:R-:W-:-:S02]  /*0310*/  SHF.R.U32.HI R0, RZ, 0x18, R7 ;  /* 0x00000018ff007819 */ /* 0x000fc40000011607 */
[----:B------:R-:W-:Y:S02]  /*0320*/  LEA.HI.X R25, R6, UR7, R7, 0x2, P1 ;  /* 0x0000000706197c11 */ /* 0x000fe400088f1407 */
[----:B------:R-:W-:Y:S02]  /*0330*/  LEA.HI R4, R39, R2, RZ, 0xc ;  /* 0x0000000227047211 */ /* 0x000fe400078f60ff */
[----:B-----5:R-:W-:Y:S02]  /*0340*/  LEA R7, P2, R12, UR6, 0x2 ;  /* 0x000000060c077c11 */ /* 0x020fe4000f8410ff */
[----:B------:R-:W-:Y:S02]  /*0350*/  SHF.R.U32.HI R6, RZ, 0x18, R13 ;  /* 0x00000018ff067819 */ /* 0x000fe4000001160d */
[----:B------:R-:W-:Y:S02]  /*0360*/  IADD3 R3, P1, R3, R20, RZ ;  /* 0x0000001403037210 */ /* 0x000fe40007f3e0ff */
[----:B------:R-:W-:-:S02]  /*0370*/  SHF.R.S32.HI R20, RZ, 0xc, R4 ;  /* 0x0000000cff147819 */ /* 0x000fc40000011404 */
[----:B------:R-:W-:Y:S02]  /*0380*/  LEA.HI.X R4, R12, UR7, R13, 0x2, P2 ;  /* 0x000000070c047c11 */ /* 0x000fe400090f140d */
[----:B------:R-:W-:Y:S01]  /*0390*/  LOP3.LUT R6, R6, 0x80, RZ, 0xc0, !PT ;  /* 0x0000008006067812 */ /* 0x000fe200078ec0ff */
[----:B------:R-:W0:Y:S01]  /*03a0*/  LDC.64 R12, c[0x0][0x238] ;  /* 0x00008e00ff0c7b82 */ /* 0x000e220000000a00 */
[----:B------:R-:W-:Y:S02]  /*03b0*/  LOP3.LUT R0, R0, 0x80, RZ, 0xc0, !PT ;  /* 0x0000008000007812 */ /* 0x000fe400078ec0ff */
[----:B------:R-:W-:Y:S02]  /*03c0*/  IADD3 R6, P2, R6, R7, RZ ;  /* 0x0000000706067210 */ /* 0x000fe40007f5e0ff */
[C---:B------:R-:W-:Y:S01]  /*03d0*/  SHF.L.U64.HI R7, R23.reuse, 0x7, R18 ;  /* 0x0000000717077819 */ /* 0x040fe20000010212 */
[----:B------:R-:W-:Y:S01]  /*03e0*/  IMAD.SHL.U32 R23, R23, 0x80, RZ ;  /* 0x0000008017177824 */ /* 0x000fe200078e00ff */
[----:B------:R-:W-:Y:S01]  /*03f0*/  IADD3.X R5, RZ, R5, RZ, P1, !PT ;  /* 0x00000005ff057210 */ /* 0x000fe20000ffe4ff */
[----:B------:R-:W-:Y:S01]  /*0400*/  IMAD.X R4, RZ, RZ, R4, P2 ;  /* 0x000000ffff047224 */ /* 0x000fe200010e0604 */
[C---:B------:R-:W-:Y:S01]  /*0410*/  SHF.L.U64.HI R22, R10.reuse, 0x7, R21 ;  /* 0x000000070a167819 */ /* 0x040fe20000010215 */
[----:B------:R-:W-:Y:S01]  /*0420*/  IMAD.SHL.U32 R21, R10, 0x80, RZ ;  /* 0x000000800a157824 */ /* 0x000fe200078e00ff */
[----:B------:R-:W-:Y:S01]  /*0430*/  IADD3 R30, P1, R23, R3, RZ ;  /* 0x00000003171e7210 */ /* 0x000fe20007f3e0ff */
[----:B------:R-:W2:Y:S01]  /*0440*/  LDG.E.EL.128 R16, desc[UR4][R16.64] ;  /* 0x0000000410107981 */ /* 0x000ea2000c2e1d00 */
[----:B------:R-:W-:-:S02]  /*0450*/  IADD3 R34, P2, R6, R23, RZ ;  /* 0x0000001706227210 */ /* 0x000fc40007f5e0ff */
[----:B------:R-:W-:Y:S01]  /*0460*/  IADD3 R0, P0, R0, R11, RZ ;  /* 0x0000000b00007210 */ /* 0x000fe20007f1e0ff */
[----:B------:R-:W-:Y:S01]  /*0470*/  IMAD.X R31, R7, 0x1, R5, P1 ;  /* 0x00000001071f7824 */ /* 0x000fe200008e0605 */
[----:B------:R-:W-:Y:S01]  /*0480*/  SHF.L.U32 R20, R20, 0xa, RZ ;  /* 0x0000000a14147819 */ /* 0x000fe200000006ff */
[----:B------:R-:W3:Y:S01]  /*0490*/  LDG.E.EL.128 R8, desc[UR4][R8.64] ;  /* 0x0000000408087981 */ /* 0x000ee2000c2e1d00 */
[----:B------:R-:W-:Y:S01]  /*04a0*/  IMAD.X R35, R4, 0x1, R7, P2 ;  /* 0x0000000104237824 */ /* 0x000fe200010e0607 */
[----:B------:R-:W-:Y:S02]  /*04b0*/  SHF.R.U32.HI R29, RZ, 0x18, R15 ;  /* 0x00000018ff1d7819 */ /* 0x000fe4000001160f */
[----:B------:R-:W-:Y:S01]  /*04c0*/  LEA R24, P1, R14, UR6, 0x2 ;  /* 0x000000060e187c11 */ /* 0x000fe2000f8210ff */
[C---:B------:R-:W-:Y:S01]  /*04d0*/  IMAD.WIDE R30, R20.reuse, 0x4, R30 ;  /* 0x00000004141e7825 */ /* 0x040fe200078e021e */
[----:B------:R-:W-:Y:S02]  /*04e0*/  LOP3.LUT R29, R29, 0x80, RZ, 0xc0, !PT ;  /* 0x000000801d1d7812 */ /* 0x000fe400078ec0ff */
[----:B------:R-:W-:Y:S01]  /*04f0*/  IADD3 R32, P3, R21, R3, RZ ;  /* 0x0000000315207210 */ /* 0x000fe20007f7e0ff */
[----:B------:R-:W-:Y:S01]  /*0500*/  IMAD.WIDE R34, R20, 0x4, R34 ;  /* 0x0000000414227825 */ /* 0x000fe200078e0222 */
[----:B------:R-:W-:Y:S01]  /*0510*/  LEA.HI.X R14, R14, UR7, R15, 0x2, P1 ;  /* 0x000000070e0e7c11 */ /* 0x000fe200088f140f */
[----:B------:R-:W4:Y:S01]  /*0520*/  LDG.E.EL R31, desc[UR4][R30.64] ;  /* 0x000000041e1f7981 */ /* 0x000f22000c2e1900 */
[----:B------:R-:W-:Y:S01]  /*0530*/  IADD3 R24, P1, R29, R24, RZ ;  /* 0x000000181d187210 */ /* 0x000fe20007f3e0ff */
[----:B0-----:R-:W-:Y:S01]  /*0540*/  IMAD.WIDE R12, R27, 0x4, R12 ;  /* 0x000000041b0c7825 */ /* 0x001fe200078e020c */
[----:B------:R-:W-:Y:S01]  /*0550*/  IADD3 R40, P2, R21, R6, RZ ;  /* 0x0000000615287210 */ /* 0x000fe20007f5e0ff */
[----:B------:R0:W4:Y:S01]  /*0560*/  LDG.E.EL R34, desc[UR4][R34.64] ;  /* 0x0000000422227981 */ /* 0x000122000c2e1900 */
[----:B------:R-:W-:-:S02]  /*0570*/  IADD3.X R29, RZ, R14, RZ, P1, !PT ;  /* 0x0000000eff1d7210 */ /* 0x000fc40000ffe4ff */
[----:B------:R-:W-:Y:S01]  /*0580*/  IADD3.X R33, R22, R5, RZ, P3, !PT ;  /* 0x0000000516217210 */ /* 0x000fe20001ffe4ff */
[----:B------:R-:W5:Y:S01]  /*0590*/  LDG.E.EL.128 R12, desc[UR4][R12.64] ;  /* 0x000000040c0c7981 */ /* 0x000f62000c2e1d00 */
[----:B------:R-:W-:Y:S01]  /*05a0*/  IMAD.X R41, R22, 0x1, R4, P2 ;  /* 0x0000000116297824 */ /* 0x000fe200010e0604 */
[----:B------:R-:W-:Y:S01]  /*05b0*/  IADD3 R36, P1, R24, R23, RZ ;  /* 0x0000001718247210 */ /* 0x000fe20007f3e0ff */
[----:B------:R-:W-:Y:S02]  /*05c0*/  IMAD.X R25, RZ, RZ, R25, P0 ;  /* 0x000000ffff197224 */ /* 0x000fe400000e0619 */
[----:B------:R-:W-:Y:S01]  /*05d0*/  IMAD.WIDE R32, R20, 0x4, R32 ;  /* 0x0000000414207825 */ /* 0x000fe200078e0220 */
[----:B------:R-:W-:-:S03]  /*05e0*/  IADD3 R26, P0, R0, R23, RZ ;  /* 0x00000017001a7210 */ /* 0x000fc60007f1e0ff */
[C---:B------:R-:W-:Y:S01]  /*05f0*/  IMAD.WIDE R40, R20.reuse, 0x4, R40 ;  /* 0x0000000414287825 */ /* 0x040fe200078e0228 */
[----:B------:R-:W-:Y:S01]  /*0600*/  IADD3.X R37, R29, R7, RZ, P1, !PT ;  /* 0x000000071d257210 */ /* 0x000fe20000ffe4ff */
[----:B------:R-:W2:Y:S02]  /*0610*/  LDG.E.EL R33, desc[UR4][R32.64] ;  /* 0x0000000420217981 */ /* 0x000ea4000c2e1900 */
[----:B------:R-:W-:Y:S02]  /*0620*/  IMAD.X R27, R25, 0x1, R7, P0 ;  /* 0x00000001191b7824 */ /* 0x000fe400000e0607 */
[----:B------:R-:W2:Y:S01]  /*0630*/  LDG.E.EL R30, desc[UR4][R40.64] ;  /* 0x00000004281e7981 */ /* 0x000ea2000c2e1900 */
[----:B------:R-:W-:-:S04]  /*0640*/  IMAD.WIDE R36, R20, 0x4, R36 ;  /* 0x0000000414247825 */ /* 0x000fc800078e0224 */
[----:B------:R-:W-:Y:S02]  /*0650*/  IMAD.WIDE R26, R20, 0x4, R26 ;  /* 0x00000004141a7825 */ /* 0x000fe400078e021a */
[----:B------:R-:W2:Y:S04]  /*0660*/  LDG.E.EL R37, desc[UR4][R36.64] ;  /* 0x0000000424257981 */ /* 0x000ea8000c2e1900 */
[----:B------:R1:W2:Y:S01]  /*0670*/  LDG.E.EL R32, desc[UR4][R26.64] ;  /* 0x000000041a207981 */ /* 0x0002a2000c2e1900 */
[----:B------:R-:W-:-:S05]  /*0680*/  VIADD R28, R2, 0x200 ;  /* 0x00000200021c7836 */ /* 0x000fca0000000000 */
[----:B0-----:R-:W-:Y:S01]  /*0690*/  LEA.HI R35, R39, R28, RZ, 0x6 ;  /* 0x0000001c27237211 */ /* 0x001fe200078f30ff */
[----:B-1----:R-:W0:Y:S03]  /*06a0*/  LDC.64 R26, c[0x0][0x248] ;  /* 0x00009200ff1a7b82 */ /* 0x002e260000000a00 */
[----:B------:R-:W-:-:S04]  /*06b0*/  SHF.R.S32.HI R35, RZ, 0x6, R35 ;  /* 0x00000006ff237819 */ /* 0x000fc80000011423 */
[----:B------:R-:W-:-:S04]  /*06c0*/  LEA.HI R38, R35, R35, RZ, 0x6 ;  /* 0x0000002323267211 */ /* 0x000fc800078f30ff */
[----:B------:R-:W-:Y:S02]  /*06d0*/  LOP3.LUT R38, R38, 0xffffffc0, RZ, 0xc0, !PT ;  /* 0xffffffc026267812 */ /* 0x000fe400078ec0ff */
[----:B------:R-:W-:-:S03]  /*06e0*/  IADD3 R40, P0, R21, R0, RZ ;  /* 0x0000000015287210 */ /* 0x000fc60007f1e0ff */
[----:B------:R-:W-:Y:S01]  /*06f0*/  IMAD.IADD R35, R35, 0x1, -R38 ;  /* 0x0000000123237824 */ /* 0x000fe200078e0a26 */
[----:B------:R-:W-:-:S03]  /*0700*/  IADD3.X R41, R22, R25, RZ, P0, !PT ;  /* 0x0000001916297210 */ /* 0x000fc600007fe4ff */
[----:B------:R-:W-:-:S04]  /*0710*/  IMAD.WIDE R46, R35, 0x8, R46 ;  /* 0x00000008232e7825 */ /* 0x000fc800078e022e */
[----:B------:R-:W-:-:S04]  /*0720*/  IMAD.WIDE R44, R35, 0x8, R44 ;  /* 0x00000008232c7825 */ /* 0x000fc800078e022c */
[----:B0-----:R-:W-:-:S04]  /*0730*/  IMAD.WIDE R48, R35, 0x4, R26 ;  /* 0x0000000423307825 */ /* 0x001fc800078e021a */
[----:B------:R-:W-:Y:S01]  /*0740*/  IMAD.WIDE R42, R43, 0x4, R26 ;  /* 0x000000042b2a7825 */ /* 0x000fe200078e021a */
[----:B------:R-:W-:Y:S01]  /*0750*/  LEA.HI R28, R39, R28, RZ, 0xc ;  /* 0x0000001c271c7211 */ /* 0x000fe200078f60ff */
[----:B------:R-:W2:Y:S04]  /*0760*/  LDG.E.EL R26, desc[UR4][R48.64] ;  /* 0x00000004301a7981 */ /* 0x000ea8000c2e1900 */
[----:B------:R0:W2:Y:S01]  /*0770*/  LDG.E.EL R27, desc[UR4][R42.64] ;  /* 0x000000042a1b7981 */ /* 0x0000a2000c2e1900 */
[----:B------:R-:W-:-:S06]  /*0780*/  IMAD.WIDE R40, R20, 0x4, R40 ;  /* 0x0000000414287825 */ /* 0x000fcc00078e0228 */
[----:B------:R-:W2:Y:S01]  /*0790*/  LDG.E.EL R40, desc[UR4][R40.64] ;  /* 0x0000000428287981 */ /* 0x000ea2000c2e1900 */
[C---:B---3--:R-:W-:Y:S02]  /*07a0*/  LEA R35, P0, R8.reuse, UR6, 0x2 ;  /* 0x0000000608237c11 */ /* 0x048fe4000f8010ff */
[--C-:B------:R-:W-:Y:S02]  /*07b0*/  SHF.R.U32.HI R36, RZ, 0x18, R9.reuse ;  /* 0x00000018ff247819 */ /* 0x100fe40000011609 */
[----:B------:R-:W-:Y:S02]  /*07c0*/  LEA.HI.X R38, R8, UR7, R9, 0x2, P0 ;  /* 0x0000000708267c11 */ /* 0x000fe400080f1409 */
[----:B------:R-:W-:Y:S02]  /*07d0*/  IADD3 R8, P1, R21, R24, RZ ;  /* 0x0000001815087210 */ /* 0x000fe40007f3e0ff */
[----:B------:R-:W-:-:S03]  /*07e0*/  LOP3.LUT R36, R36, 0x80, RZ, 0xc0, !PT ;  /* 0x0000008024247812 */ /* 0x000fc600078ec0ff */
[----:B------:R-:W-:Y:S01]  /*07f0*/  IMAD.X R9, R22, 0x1, R29, P1 ;  /* 0x0000000116097824 */ /* 0x000fe200008e061d */
[----:B------:R-:W-:Y:S01]  /*0800*/  IADD3 R36, P0, R36, R35, RZ ;  /* 0x0000002324247210 */ /* 0x000fe20007f1e0ff */
[----:B----4-:R-:W-:Y:S01]  /*0810*/  FADD R34, -R31, R34 ;  /* 0x000000221f227221 */ /* 0x010fe20000000100 */
[----:B------:R-:W-:-:S04]  /*0820*/  IMAD.WIDE R8, R20, 0x4, R8 ;  /* 0x0000000414087825 */ /* 0x000fc800078e0208 */
[----:B-----5:R-:W-:Y:S01]  /*0830*/  FFMA R34, R12, R34, R31 ;  /* 0x000000220c227223 */ /* 0x020fe2000000001f */
[----:B------:R-:W-:Y:S01]  /*0840*/  IMAD.X R31, RZ, RZ, R38, P0 ;  /* 0x000000ffff1f7224 */ /* 0x000fe200000e0626 */
[----:B0-----:R-:W-:Y:S01]  /*0850*/  IADD3 R42, P0, R36, R23, RZ ;  /* 0x00000017242a7210 */ /* 0x001fe20007f1e0ff */
[----:B------:R2:W3:Y:S03]  /*0860*/  LDG.E.EL R35, desc[UR4][R8.64] ;  /* 0x0000000408237981 */ /* 0x0004e6000c2e1900 */
[----:B------:R-:W-:Y:S02]  /*0870*/  IADD3.X R43, R31, R7, RZ, P0, !PT ;  /* 0x000000071f2b7210 */ /* 0x000fe400007fe4ff */
[----:B--2---:R-:W-:Y:S02]  /*0880*/  SHF.R.U32.HI R8, RZ, 0x18, R17 ;  /* 0x00000018ff087819 */ /* 0x004fe40000011611 */
[----:B------:R-:W-:-:S02]  /*0890*/  LEA R9, P0, R16, UR6, 0x2 ;  /* 0x0000000610097c11 */ /* 0x000fc4000f8010ff */
[----:B------:R-:W-:Y:S02]  /*08a0*/  LOP3.LUT R8, R8, 0x80, RZ, 0xc0, !PT ;  /* 0x0000008008087812 */ /* 0x000fe400078ec0ff */
[----:B------:R-:W-:Y:S02]  /*08b0*/  LEA.HI.X R17, R16, UR7, R17, 0x2, P0 ;  /* 0x0000000710117c11 */ /* 0x000fe400080f1411 */
[C---:B------:R-:W-:Y:S02]  /*08c0*/  LEA R38, P0, R10.reuse, UR6, 0x2 ;  /* 0x000000060a267c11 */ /* 0x040fe4000f8010ff */
[----:B------:R-:W-:Y:S02]  /*08d0*/  IADD3 R16, P1, R8, R9, RZ ;  /* 0x0000000908107210 */ /* 0x000fe40007f3e0ff */
[----:B------:R-:W-:Y:S02]  /*08e0*/  LEA.HI.X R39, R10, UR7, R11, 0x2, P0 ;  /* 0x000000070a277c11 */ /* 0x000fe400080f140b */
[----:B------:R-:W-:Y:S01]  /*08f0*/  IADD3 R8, P0, R16, R23, RZ ;  /* 0x0000001710087210 */ /* 0x000fe20007f1e0ff */
[----:B------:R-:W-:-:S02]  /*0900*/  IMAD.X R17, RZ, RZ, R17, P1 ;  /* 0x000000ffff117224 */ /* 0x000fc400008e0611 */
[----:B------:R-:W-:Y:S01]  /*0910*/  FADD R30, -R33, R30 ;  /* 0x0000001e211e7221 */ /* 0x000fe20000000100 */
[----:B------:R-:W-:-:S04]  /*0920*/  IMAD.WIDE R42, R20, 0x4, R42 ;  /* 0x00000004142a7825 */ /* 0x000fc800078e022a */
[----:B------:R-:W-:Y:S02]  /*0930*/  IMAD.X R9, R17, 0x1, R7, P0 ;  /* 0x0000000111097824 */ /* 0x000fe400000e0607 */
[----:B------:R-:W-:Y:S02]  /*0940*/  FFMA R30, R12, R30, R33 ;  /* 0x0000001e0c1e7223 */ /* 0x000fe40000000021 */
[----:B------:R0:W2:Y:S01]  /*0950*/  LDG.E.EL R33, desc[UR4][R42.64] ;  /* 0x000000042a217981 */ /* 0x0000a2000c2e1900 */
[----:B------:R-:W-:Y:S01]  /*0960*/  FADD R37, -R32, R37 ;  /* 0x0000002520257221 */ /* 0x000fe20000000100 */
[----:B0-----:R-:W-:Y:S02]  /*0970*/  IMAD.WIDE R42, R20, 0x4, R8 ;  /* 0x00000004142a7825 */ /* 0x001fe400078e0208 */
[----:B------:R-:W4:Y:S02]  /*0980*/  LDG.E.EL.64 R8, desc[UR4][R46.64] ;  /* 0x000000042e087981 */ /* 0x000f24000c2e1b00 */
[----:B------:R-:W-:Y:S01]  /*0990*/  FFMA R32, R13, R37, R32 ;  /* 0x000000250d207223 */ /* 0x000fe20000000020 */
[----:B------:R-:W-:-:S02]  /*09a0*/  SHF.R.U32.HI R37, RZ, 0x18, R11 ;  /* 0x00000018ff257819 */ /* 0x000fc4000001160b */
[----:B------:R0:W5:Y:S04]  /*09b0*/  LDG.E.EL.64 R10, desc[UR4][R44.64] ;  /* 0x000000042c0a7981 */ /* 0x000168000c2e1b00 */
[----:B------:R-:W2:Y:S01]  /*09c0*/  LDG.E.EL R42, desc[UR4][R42.64] ;  /* 0x000000042a2a7981 */ /* 0x000ea2000c2e1900 */
[----:B------:R-:W-:Y:S02]  /*09d0*/  SHF.R.U32.HI R41, RZ, 0x18, R19 ;  /* 0x00000018ff297819 */ /* 0x000fe40000011613 */
[----:B------:R-:W-:Y:S02]  /*09e0*/  LOP3.LUT R37, R37, 0x80, RZ, 0xc0, !PT ;  /* 0x0000008025257812 */ /* 0x000fe400078ec0ff */
[----:B------:R-:W-:Y:S02]  /*09f0*/  LEA R48, P1, R18, UR6, 0x2 ;  /* 0x0000000612307c11 */ /* 0x000fe4000f8210ff */
[----:B------:R-:W-:-:S02]  /*0a00*/  LOP3.LUT R41, R41, 0x80, RZ, 0xc0, !PT ;  /* 0x0000008029297812 */ /* 0x000fc400078ec0ff */
[----:B------:R-:W-:Y:S02]  /*0a10*/  IADD3 R38, P0, R37, R38, RZ ;  /* 0x0000002625267210 */ /* 0x000fe40007f1e0ff */
[----:B------:R-:W-:Y:S02]  /*0a20*/  LEA.HI.X R37, R18, UR7, R19, 0x2, P1 ;  /* 0x0000000712257c11 */ /* 0x000fe400088f1413 */
[----:B------:R-:W-:Y:S02]  /*0a30*/  IADD3 R18, P1, R41, R48, RZ ;  /* 0x0000003029127210 */ /* 0x000fe40007f3e0ff */
[----:B------:R-:W-:Y:S02]  /*0a40*/  IADD3.X R19, RZ, R39, RZ, P0, !PT ;  /* 0x00000027ff137210 */ /* 0x000fe400007fe4ff */
[----:B------:R-:W-:Y:S01]  /*0a50*/  IADD3 R48, P0, R38, R23, RZ ;  /* 0x0000001726307210 */ /* 0x000fe20007f1e0ff */
[----:B------:R-:W-:Y:S01]  /*0a60*/  IMAD.X R37, RZ, RZ, R37, P1 ;  /* 0x000000ffff257224 */ /* 0x000fe200008e0625 */
[----:B0-----:R-:W-:-:S03]  /*0a70*/  IADD3 R44, P1, R21, R36, RZ ;  /* 0x00000024152c7210 */ /* 0x001fc60007f3e0ff */
[----:B------:R-:W-:Y:S01]  /*0a80*/  IMAD.X R49, R19, 0x1, R7, P0 ;  /* 0x0000000113317824 */ /* 0x000fe200000e0607 */
[----:B------:R-:W-:Y:S01]  /*0a90*/  IADD3 R46, P0, R18, R23, RZ ;  /* 0x00000017122e7210 */ /* 0x000fe20007f1e0ff */
[----:B------:R-:W-:-:S03]  /*0aa0*/  IMAD.X R45, R22, 0x1, R31, P1 ;  /* 0x00000001162d7824 */ /* 0x000fc600008e061f */
[----:B------:R-:W-:Y:S01]  /*0ab0*/  IADD3.X R47, R37, R7, RZ, P0, !PT ;  /* 0x00000007252f7210 */ /* 0x000fe200007fe4ff */
[----:B------:R-:W-:Y:S01]  /*0ac0*/  IMAD.WIDE R52, R20, 0x4, R44 ;  /* 0x0000000414347825 */ /* 0x000fe200078e022c */
[----:B------:R-:W-:-:S03]  /*0ad0*/  IADD3 R44, P0, R21, R16, RZ ;  /* 0x00000010152c7210 */ /* 0x000fc60007f1e0ff */
[----:B------:R-:W-:Y:S01]  /*0ae0*/  IMAD.WIDE R50, R20, 0x4, R46 ;  /* 0x0000000414327825 */ /* 0x000fe200078e022e */
[----:B------:R-:W-:Y:S01]  /*0af0*/  SHF.R.S32.HI R28, RZ, 0xc, R28 ;  /* 0x0000000cff1c7819 */ /* 0x000fe2000001141c */
[----:B------:R-:W2:Y:S02]  /*0b00*/  LDG.E.EL R7, desc[UR4][R52.64] ;  /* 0x0000000434077981 */ /* 0x000ea4000c2e1900 */
[----:B------:R-:W-:Y:S01]  /*0b10*/  IMAD.X R45, R22, 0x1, R17, P0 ;  /* 0x00000001162d7824 */ /* 0x000fe200000e0611 */
[----:B------:R-:W-:Y:S01]  /*0b20*/  IADD3 R46, P0, R21, R38, RZ ;  /* 0x00000026152e7210 */ /* 0x000fe20007f1e0ff */
[----:B------:R0:W2:Y:S03]  /*0b30*/  LDG.E.EL R23, desc[UR4][R50.64] ;  /* 0x0000000432177981 */ /* 0x0000a6000c2e1900 */
[----:B------:R-:W-:Y:S01]  /*0b40*/  IADD3.X R47, R22, R19, RZ, P0, !PT ;  /* 0x00000013162f7210 */ /* 0x000fe200007fe4ff */
[----:B------:R-:W-:-:S04]  /*0b50*/  IMAD.WIDE R48, R20, 0x4, R48 ;  /* 0x0000000414307825 */ /* 0x000fc800078e0230 */
[----:B0-----:R-:W-:Y:S01]  /*0b60*/  IMAD.WIDE R50, R20, 0x4, R46 ;  /* 0x0000000414327825 */ /* 0x001fe200078e022e */
[----:B------:R-:W-:-:S04]  /*0b70*/  IADD3 R46, P1, R21, R18, RZ ;  /* 0x00000012152e7210 */ /* 0x000fc80007f3e0ff */
[----:B------:R-:W-:Y:S02]  /*0b80*/  IADD3.X R47, R22, R37, RZ, P1, !PT ;  /* 0x00000025162f7210 */ /* 0x000fe40000ffe4ff */
[----:B------:R-:W-:Y:S01]  /*0b90*/  SHF.L.U32 R41, R28, 0xa, RZ ;  /* 0x0000000a1c297819 */ /* 0x000fe200000006ff */
[----:B---3--:R-:W-:-:S04]  /*0ba0*/  FADD R35, -R40, R35 ;  /* 0x0000002328237221 */ /* 0x008fc80000000100 */
[----:B------:R-:W-:Y:S02]  /*0bb0*/  FFMA R35, R13, R35, R40 ;  /* 0x000000230d237223 */ /* 0x000fe40000000028 */
[----:B------:R0:W3:Y:S02]  /*0bc0*/  LDG.E.EL R40, desc[UR4][R48.64] ;  /* 0x0000000430287981 */ /* 0x0000e4000c2e1900 */
[----:B0-----:R-:W-:Y:S01]  /*0bd0*/  IMAD.WIDE R48, R20, 0x4, R44 ;  /* 0x0000000414307825 */ /* 0x001fe200078e022c */
[----:B----4-:R-:W-:-:S04]  /*0be0*/  SHF.R.U32.HI R39, RZ, 0x1a, R9 ;  /* 0x0000001aff277819 */ /* 0x010fc80000011609 */
[----:B------:R-:W-:-:S04]  /*0bf0*/  LOP3.LUT R39, R39, 0x20, RZ, 0xc0, !PT ;  /* 0x0000002027277812 */ /* 0x000fc800078ec0ff */
[----:B------:R-:W-:Y:S02]  /*0c00*/  IADD3 R8, P0, R8, R39, RZ ;  /* 0x0000002708087210 */ /* 0x000fe40007f1e0ff */
[----:B-----5:R-:W-:-:S04]  /*0c10*/  SHF.R.U32.HI R39, RZ, 0x1a, R11 ;  /* 0x0000001aff277819 */ /* 0x020fc8000001160b */
[----:B------:R-:W-:Y:S01]  /*0c20*/  LOP3.LUT R39, R39, 0x20, RZ, 0xc0, !PT ;  /* 0x0000002027277812 */ /* 0x000fe200078ec0ff */
[----:B------:R-:W-:-:S03]  /*0c30*/  IMAD.X R9, RZ, RZ, R9, P0 ;  /* 0x000000ffff097224 */ /* 0x000fc600000e0609 */
[----:B------:R-:W-:-:S05]  /*0c40*/  IADD3 R39, P0, R10, R39, RZ ;  /* 0x000000270a277210 */ /* 0x000fca0007f1e0ff */
[----:B------:R-:W-:Y:S01]  /*0c50*/  IMAD.X R10, RZ, RZ, R11, P0 ;  /* 0x000000ffff0a7224 */ /* 0x000fe200000e060b */
[C---:B------:R-:W-:Y:S02]  /*0c60*/  SHF.L.U32 R11, R8.reuse, 0x7, RZ ;  /* 0x00000007080b7819 */ /* 0x040fe400000006ff */
[----:B------:R-:W-:Y:S02]  /*0c70*/  SHF.L.U64.HI R22, R8, 0x7, R9 ;  /* 0x0000000708167819 */ /* 0x000fe40000010209 */
[----:B------:R-:W-:Y:S02]  /*0c80*/  IADD3 R8, P0, R6, R11, RZ ;  /* 0x0000000b06087210 */ /* 0x000fe40007f1e0ff */
[C---:B------:R-:W-:Y:S01]  /*0c90*/  SHF.L.U64.HI R10, R39.reuse, 0x7, R10 ;  /* 0x00000007270a7819 */ /* 0x040fe2000001020a */
[----:B------:R-:W-:Y:S01]  /*0ca0*/  IMAD.SHL.U32 R39, R39, 0x80, RZ ;  /* 0x0000008027277824 */ /* 0x000fe200078e00ff */
[----:B------:R-:W-:Y:S01]  /*0cb0*/  IADD3.X R9, R4, R22, RZ, P0, !PT ;  /* 0x0000001604097210 */ /* 0x000fe200007fe4ff */
[----:B--2---:R-:W-:Y:S01]  /*0cc0*/  FADD R44, -R33, R42 ;  /* 0x0000002a212c7221 */ /* 0x004fe20000000100 */
[----:B------:R-:W-:Y:S01]  /*0cd0*/  IMAD.WIDE R20, R20, 0x4, R46 ;  /* 0x0000000414147825 */ /* 0x000fe200078e022e */
[----:B------:R0:W2:Y:S01]  /*0ce0*/  LDG.E.EL R42, desc[UR4][R48.64] ;  /* 0x00000004302a7981 */ /* 0x0000a2000c2e1900 */
[----:B------:R-:W-:-:S02]  /*0cf0*/  IADD3 R46, P1, R39, R6, RZ ;  /* 0x00000006272e7210 */ /* 0x000fc40007f3e0ff */
[----:B------:R-:W-:Y:S02]  /*0d00*/  FFMA R44, R14, R44, R33 ;  /* 0x0000002c0e2c7223 */ /* 0x000fe40000000021 */
[----:B------:R-:W4:Y:S01]  /*0d10*/  LDG.E.EL R33, desc[UR4][R50.64] ;  /* 0x0000000432217981 */ /* 0x000f22000c2e1900 */
[----:B------:R-:W-:-:S03]  /*0d20*/  IMAD.X R47, R10, 0x1, R4, P1 ;  /* 0x000000010a2f7824 */ /* 0x000fc600008e0604 */
[----:B------:R-:W4:Y:S01]  /*0d30*/  LDG.E.EL R20, desc[UR4][R20.64] ;  /* 0x0000000414147981 */ /* 0x000f22000c2e1900 */
[C---:B0-----:R-:W-:Y:S01]  /*0d40*/  IMAD.WIDE R48, R41.reuse, 0x4, R8 ;  /* 0x0000000429307825 */ /* 0x041fe200078e0208 */
[----:B------:R-:W-:Y:S02]  /*0d50*/  IADD3 R8, P0, R11, R3, RZ ;  /* 0x000000030b087210 */ /* 0x000fe40007f1e0ff */
[----:B------:R-:W-:Y:S01]  /*0d60*/  IADD3 R4, P1, R39, R3, RZ ;  /* 0x0000000327047210 */ /* 0x000fe20007f3e0ff */
[C---:B------:R-:W-:Y:S01]  /*0d70*/  IMAD.WIDE R46, R41.reuse, 0x4, R46 ;  /* 0x00000004292e7825 */ /* 0x040fe200078e022e */
[----:B------:R0:W5:Y:S03]  /*0d80*/  LDG.E.EL R6, desc[UR4][R48.64] ;  /* 0x0000000430067981 */ /* 0x000166000c2e1900 */
[----:B------:R-:W-:Y:S01]  /*0d90*/  IMAD.X R9, R22, 0x1, R5, P0 ;  /* 0x0000000116097824 */ /* 0x000fe200000e0605 */
[----:B------:R-:W-:Y:S01]  /*0da0*/  IADD3.X R5, R10, R5, RZ, P1, !PT ;  /* 0x000000050a057210 */ /* 0x000fe20000ffe4ff */
[----:B------:R1:W5:Y:S01]  /*0db0*/  LDG.E.EL R28, desc[UR4][R46.64] ;  /* 0x000000042e1c7981 */ /* 0x000362000c2e1900 */
[----:B0-----:R-:W-:Y:S01]  /*0dc0*/  IMAD.WIDE R48, R41, 0x4, R8 ;  /* 0x0000000429307825 */ /* 0x001fe200078e0208 */
[----:B------:R-:W-:-:S03]  /*0dd0*/  IADD3 R8, P1, R39, R0, RZ ;  /* 0x0000000027087210 */ /* 0x000fc60007f3e0ff */
[----:B-1----:R-:W-:Y:S01]  /*0de0*/  IMAD.WIDE R46, R41, 0x4, R4 ;  /* 0x00000004292e7825 */ /* 0x002fe200078e0204 */
[----:B------:R-:W-:Y:S01]  /*0df0*/  IADD3 R4, P0, R11, R0, RZ ;  /* 0x000000000b047210 */ /* 0x000fe20007f1e0ff */
[----:B------:R-:W5:Y:S01]  /*0e00*/  LDG.E.EL R43, desc[UR4][R48.64] ;  /* 0x00000004302b7981 */ /* 0x000f62000c2e1900 */
[----:B------:R-:W-:-:S03]  /*0e10*/  IADD3.X R9, R10, R25, RZ, P1, !PT ;  /* 0x000000190a097210 */ /* 0x000fc60000ffe4ff */
[----:B------:R-:W-:Y:S01]  /*0e20*/  IMAD.X R5, R22, 0x1, R25, P0 ;  /* 0x0000000116057824 */ /* 0x000fe200000e0619 */
[----:B------:R0:W5:Y:S01]  /*0e30*/  LDG.E.EL R3, desc[UR4][R46.64] ;  /* 0x000000042e037981 */ /* 0x000162000c2e1900 */
[----:B------:R-:W-:Y:S01]  /*0e40*/  IMAD.WIDE R50, R41, 0x4, R8 ;  /* 0x0000000429327825 */ /* 0x000fe200078e0208 */
[----:B------:R-:W-:-:S03]  /*0e50*/  IADD3 R8, P1, R39, R24, RZ ;  /* 0x0000001827087210 */ /* 0x000fc60007f3e0ff */
[----:B------:R-:W-:Y:S01]  /*0e60*/  IMAD.WIDE R52, R41, 0x4, R4 ;  /* 0x0000000429347825 */ /* 0x000fe200078e0204 */
[----:B------:R-:W-:Y:S01]  /*0e70*/  IADD3 R4, P0, R24, R11, RZ ;  /* 0x0000000b18047210 */ /* 0x000fe20007f1e0ff */
[----:B------:R1:W5:Y:S01]  /*0e80*/  LDG.E.EL R0, desc[UR4][R50.64] ;  /* 0x0000000432007981 */ /* 0x000362000c2e1900 */
[----:B------:R-:W-:-:S03]  /*0e90*/  IADD3.X R9, R10, R29, RZ, P1, !PT ;  /* 0x0000001d0a097210 */ /* 0x000fc60000ffe4ff */
[----:B------:R-:W-:Y:S01]  /*0ea0*/  IMAD.X R5, R29, 0x1, R22, P0 ;  /* 0x000000011d057824 */ /* 0x000fe200000e0616 */
[----:B------:R1:W5:Y:S01]  /*0eb0*/  LDG.E.EL R25, desc[UR4][R52.64] ;  /* 0x0000000434197981 */ /* 0x000362000c2e1900 */
[----:B0-----:R-:W-:Y:S01]  /*0ec0*/  IMAD.WIDE R46, R41, 0x4, R8 ;  /* 0x00000004292e7825 */ /* 0x001fe200078e0208 */
[----:B------:R-:W-:-:S03]  /*0ed0*/  IADD3 R8, P1, R39, R36, RZ ;  /* 0x0000002427087210 */ /* 0x000fc60007f3e0ff */
[----:B------:R-:W-:Y:S01]  /*0ee0*/  IMAD.WIDE R48, R41, 0x4, R4 ;  /* 0x0000000429307825 */ /* 0x000fe200078e0204 */
[----:B------:R-:W-:Y:S01]  /*0ef0*/  IADD3 R4, P0, R11, R36, RZ ;  /* 0x000000240b047210 */ /* 0x000fe20007f1e0ff */
[----:B------:R0:W5:Y:S01]  /*0f00*/  LDG.E.EL R29, desc[UR4][R46.64] ;  /* 0x000000042e1d7981 */ /* 0x000162000c2e1900 */
[----:B------:R-:W-:-:S03]  /*0f10*/  IADD3.X R9, R10, R31, RZ, P1, !PT ;  /* 0x0000001f0a097210 */ /* 0x000fc60000ffe4ff */
[----:B------:R-:W-:Y:S01]  /*0f20*/  IMAD.X R5, R22, 0x1, R31, P0 ;  /* 0x0000000116057824 */ /* 0x000fe200000e061f */
[----:B------:R-:W5:Y:S01]  /*0f30*/  LDG.E.EL R24, desc[UR4][R48.64] ;  /* 0x0000000430187981 */ /* 0x000f62000c2e1900 */
[----:B-1----:R-:W-:Y:S01]  /*0f40*/  IMAD.WIDE R50, R41, 0x4, R8 ;  /* 0x0000000429327825 */ /* 0x002fe200078e0208 */
[----:B------:R-:W-:-:S03]  /*0f50*/  IADD3 R8, P0, R16, R11, RZ ;  /* 0x0000000b10087210 */ /* 0x000fc60007f1e0ff */
[----:B------:R-:W-:Y:S01]  /*0f60*/  IMAD.WIDE R52, R41, 0x4, R4 ;  /* 0x0000000429347825 */ /* 0x000fe200078e0204 */
[----:B0-----:R-:W-:Y:S01]  /*0f70*/  IADD3 R46, P1, R18, R11, RZ ;  /* 0x0000000b122e7210 */ /* 0x001fe20007f3e0ff */
[----:B------:R-:W5:Y:S02]  /*0f80*/  LDG.E.EL R31, desc[UR4][R50.64] ;  /* 0x00000004321f7981 */ /* 0x000f64000c2e1900 */
[--C-:B------:R-:W-:Y:S01]  /*0f90*/  IMAD.X R9, R17, 0x1, R22.reuse, P0 ;  /* 0x0000000111097824 */ /* 0x100fe200000e0616 */
[----:B------:R-:W-:Y:S01]  /*0fa0*/  IADD3 R4, P0, R11, R38, RZ ;  /* 0x000000260b047210 */ /* 0x000fe20007f1e0ff */
[----:B------:R-:W5:Y:S01]  /*0fb0*/  LDG.E.EL R45, desc[UR4][R52.64] ;  /* 0x00000004342d7981 */ /* 0x000f62000c2e1900 */
[----:B------:R-:W-:Y:S02]  /*0fc0*/  IADD3 R38, P2, R39, R38, RZ ;  /* 0x0000002627267210 */ /* 0x000fe40007f5e0ff */
[----:B------:R-:W-:Y:S02]  /*0fd0*/  IADD3 R16, P3, R39, R16, RZ ;  /* 0x0000001027107210 */ /* 0x000fe40007f7e0ff */
[----:B------:R-:W-:Y:S01]  /*0fe0*/  IADD3 R18, P4, R39, R18, RZ ;  /* 0x0000001227127210 */ /* 0x000fe20007f9e0ff */
[----:B------:R-:W-:Y:S01]  /*0ff0*/  IMAD.X R39, R10, 0x1, R19, P2 ;  /* 0x000000010a277824 */ /* 0x000fe200010e0613 */
[----:B------:R-:W-:Y:S01]  /*1000*/  IADD3.X R5, R22, R19, RZ, P0, !PT ;  /* 0x0000001316057210 */ /* 0x000fe200007fe4ff */
[----:B------:R-:W-:Y:S01]  /*1010*/  IMAD.X R47, R37, 0x1, R22, P1 ;  /* 0x00000001252f7824 */ /* 0x000fe200008e0616 */
[----:B------:R-:W-:-:S02]  /*1020*/  IADD3.X R17, R10, R17, RZ, P3, !PT ;  /* 0x000000110a117210 */ /* 0x000fc40001ffe4ff */
[----:B------:R-:W-:Y:S01]  /*1030*/  IADD3.X R19, R10, R37, RZ, P4, !PT ;  /* 0x000000250a137210 */ /* 0x000fe200027fe4ff */
[C---:B------:R-:W-:Y:S01]  /*1040*/  IMAD.WIDE R8, R41.reuse, 0x4, R8 ;  /* 0x0000000429087825 */ /* 0x040fe200078e0208 */
[----:B------:R-:W0:Y:S03]  /*1050*/  LDC.64 R10, c[0x0][0x210] ;  /* 0x00008400ff0a7b82 */ /* 0x000e260000000a00 */
[C---:B------:R-:W-:Y:S02]  /*1060*/  IMAD.WIDE R4, R41.reuse, 0x4, R4 ;  /* 0x0000000429047825 */ /* 0x040fe400078e0204 */
[----:B------:R-:W5:Y:S02]  /*1070*/  LDG.E.EL R8, desc[UR4][R8.64] ;  /* 0x0000000408087981 */ /* 0x000f64000c2e1900 */
[C---:B------:R-:W-:Y:S02]  /*1080*/  IMAD.WIDE R38, R41.reuse, 0x4, R38 ;  /* 0x0000000429267825 */ /* 0x040fe400078e0226 */
[----:B------:R1:W5:Y:S02]  /*1090*/  LDG.E.EL R4, desc[UR4][R4.64] ;  /* 0x0000000404047981 */ /* 0x000364000c2e1900 */
[----:B------:R-:W-:-:S02]  /*10a0*/  IMAD.WIDE R16, R41, 0x4, R16 ;  /* 0x0000000429107825 */ /* 0x000fc400078e0210 */
[----:B------:R-:W5:Y:S02]  /*10b0*/  LDG.E.EL R38, desc[UR4][R38.64] ;  /* 0x0000000426267981 */ /* 0x000f64000c2e1900 */
[C---:B------:R-:W-:Y:S02]  /*10c0*/  IMAD.WIDE R46, R41.reuse, 0x4, R46 ;  /* 0x00000004292e7825 */ /* 0x040fe400078e022e */
[----:B------:R-:W5:Y:S02]  /*10d0*/  LDG.E.EL R16, desc[UR4][R16.64] ;  /* 0x0000000410107981 */ /* 0x000f64000c2e1900 */
[----:B------:R-:W-:Y:S02]  /*10e0*/  IMAD.WIDE R18, R41, 0x4, R18 ;  /* 0x0000000429127825 */ /* 0x000fe400078e0212 */
[----:B------:R-:W5:Y:S04]  /*10f0*/  LDG.E.EL R47, desc[UR4][R46.64] ;  /* 0x000000042e2f7981 */ /* 0x000f68000c2e1900 */
[----:B------:R-:W5:Y:S01]  /*1100*/  LDG.E.EL R19, desc[UR4][R18.64] ;  /* 0x0000000412137981 */ /* 0x000f62000c2e1900 */
[----:B-1----:R-:W-:Y:S01]  /*1110*/  FADD R5, -R32, R35 ;  /* 0x0000002320057221 */ /* 0x002fe20000000100 */
[----:B0-----:R-:W-:-:S04]  /*1120*/  IMAD.WIDE R10, R2, 0x4, R10 ;  /* 0x00000004020a7825 */ /* 0x001fc800078e020a */
[----:B------:R-:W-:Y:S01]  /*1130*/  FFMA R5, R27, R5, R32 ;  /* 0x000000051b057223 */ /* 0x000fe20000000020 */
[----:B---3--:R-:W-:-:S04]  /*1140*/  FADD R23, -R40, R23 ;  /* 0x0000001728177221 */ /* 0x008fc80000000100 */
[----:B------:R-:W-:Y:S01]  /*1150*/  FFMA R40, R15, R23, R40 ;  /* 0x000000170f287223 */ /* 0x000fe20000000028 */
[----:B--2---:R-:W-:-:S04]  /*1160*/  FADD R42, -R7, R42 ;  /* 0x0000002a072a7221 */ /* 0x004fc80000000100 */
[----:B------:R-:W-:Y:S01]  /*1170*/  FFMA R7, R14, R42, R7 ;  /* 0x0000002a0e077223 */ /* 0x000fe20000000007 */
[----:B----4-:R-:W-:-:S03]  /*1180*/  FADD R20, -R33, R20 ;  /* 0x0000001421147221 */ /* 0x010fc60000000100 */
[----:B------:R-:W-:Y:S01]  /*1190*/  FADD R7, -R44, R7 ;  /* 0x000000072c077221 */ /* 0x000fe20000000100 */
[----:B------:R-:W-:-:S04]  /*11a0*/  FFMA R33, R15, R20, R33 ;  /* 0x000000140f217223 */ /* 0x000fc80000000021 */
[----:B------:R-:W-:Y:S01]  /*11b0*/  FADD R33, -R40, R33 ;  /* 0x0000002128217221 */ /* 0x000fe20000000100 */
[----:B-----5:R-:W-:Y:S01]  /*11c0*/  FADD R6, -R43, R6 ;  /* 0x000000062b067221 */ /* 0x020fe20000000100 */
[----:B------:R-:W-:-:S03]  /*11d0*/  FADD R28, -R3, R28 ;  /* 0x0000001c031c7221 */ /* 0x000fc60000000100 */
[C---:B------:R-:W-:Y:S01]  /*11e0*/  FFMA R43, R12.reuse, R6, R43 ;  /* 0x000000060c2b7223 */ /* 0x040fe2000000002b */
[----:B------:R-:W-:Y:S01]  /*11f0*/  FFMA R12, R12, R28, R3 ;  /* 0x0000001c0c0c7223 */ /* 0x000fe20000000003 */
[----:B------:R-:W-:-:S03]  /*1200*/  FFMA R6, R27, R7, R44 ;  /* 0x000000071b067223 */ /* 0x000fc6000000002c */
[----:B------:R-:W-:Y:S01]  /*1210*/  FADD R12, -R43, R12 ;  /* 0x0000000c2b0c7221 */ /* 0x000fe20000000100 */
[----:B------:R-:W-:Y:S01]  /*1220*/  FADD R29, -R0, R29 ;  /* 0x0000001d001d7221 */ /* 0x000fe20000000100 */
[----:B------:R-:W-:-:S03]  /*1230*/  FADD R24, -R25, R24 ;  /* 0x0000001819187221 */ /* 0x000fc60000000100 */
[C---:B------:R-:W-:Y:S01]  /*1240*/  FFMA R0, R13.reuse, R29, R0 ;  /* 0x0000001d0d007223 */ /* 0x040fe20000000000 */
[----:B------:R-:W-:-:S04]  /*1250*/  FFMA R25, R13, R24, R25 ;  /* 0x000000180d197223 */ /* 0x000fc80000000019 */
[----:B------:R-:W-:Y:S01]  /*1260*/  FADD R0, -R25, R0 ;  /* 0x0000000019007221 */ /* 0x000fe20000000100 */
[----:B------:R-:W-:Y:S01]  /*1270*/  FFMA R7, R27, R33, R40 ;  /* 0x000000211b077223 */ /* 0x000fe20000000028 */
[C---:B------:R-:W-:Y:S02]  /*1280*/  FFMA R12, R26.reuse, R12, R43 ;  /* 0x0000000c1a0c7223 */ /* 0x040fe4000000002b */
[----:B------:R-:W-:Y:S01]  /*1290*/  FFMA R13, R26, R0, R25 ;  /* 0x000000001a0d7223 */ /* 0x000fe20000000019 */
[----:B------:R-:W-:-:S04]  /*12a0*/  FADD R8, -R45, R8 ;  /* 0x000000082d087221 */ /* 0x000fc80000000100 */
[----:B------:R-:W-:Y:S01]  /*12b0*/  FFMA R45, R14, R8, R45 ;  /* 0x000000080e2d7223 */ /* 0x000fe2000000002d */
[----:B------:R-:W-:Y:S01]  /*12c0*/  FADD R16, -R31, R16 ;  /* 0x000000101f107221 */ /* 0x000fe20000000100 */
[----:B------:R-:W-:Y:S01]  /*12d0*/  FADD R47, -R4, R47 ;  /* 0x0000002f042f7221 */ /* 0x000fe20000000100 */
[----:B------:R-:W-:Y:S02]  /*12e0*/  FADD R19, -R38, R19 ;  /* 0x0000001326137221 */ /* 0x000fe40000000100 */
[----:B------:R-:W-:Y:S01]  /*12f0*/  FFMA R16, R14, R16, R31 ;  /* 0x000000100e107223 */ /* 0x000fe2000000001f */
[C---:B------:R-:W-:Y:S01]  /*1300*/  FFMA R47, R15.reuse, R47, R4 ;  /* 0x0000002f0f2f7223 */ /* 0x040fe20000000004 */
[----:B------:R-:W-:Y:S01]  /*1310*/  FFMA R38, R15, R19, R38 ;  /* 0x000000130f267223 */ /* 0x000fe20000000026 */
[----:B------:R-:W-:Y:S01]  /*1320*/  FADD R4, -R34, R30 ;  /* 0x0000001e22047221 */ /* 0x000fe20000000100 */
[----:B------:R-:W-:Y:S02]  /*1330*/  FADD R16, -R45, R16 ;  /* 0x000000102d107221 */ /* 0x000fe40000000100 */
[----:B------:R-:W-:Y:S01]  /*1340*/  FADD R38, -R47, R38 ;  /* 0x000000262f267221 */ /* 0x000fe20000000100 */
[----:B------:R-:W-:Y:S01]  /*1350*/  FFMA R4, R27, R4, R34 ;  /* 0x000000041b047223 */ /* 0x000fe20000000022 */
[----:B------:R-:W-:-:S02]  /*1360*/  FFMA R14, R26, R16, R45 ;  /* 0x000000101a0e7223 */ /* 0x000fc4000000002d */
[----:B------:R-:W-:Y:S02]  /*1370*/  FFMA R15, R26, R38, R47 ;  /* 0x000000261a0f7223 */ /* 0x000fe4000000002f */
[----:B------:R-:W-:Y:S04]  /*1380*/  STG.E.128 desc[UR4][R10.64], R4 ;  /* 0x000000040a007986 */ /* 0x000fe8000c101d04 */
[----:B------:R-:W-:Y:S01]  /*1390*/  STG.E.128 desc[UR4][R10.64+0x800], R12 ;  /* 0x0008000c0a007986 */ /* 0x000fe2000c101d04 */
[----:B------:R-:W-:Y:S05]  /*13a0*/  EXIT ;  /* 0x000000000000794d */ /* 0x000fea0003800000 */
.L_x_0:
[----:B------:R-:W-:-:S00]  /*13b0*/  BRA `(.L_x_0) ;  /* 0xfffffffc00fc7947 */ /* 0x000fc0000383ffff */
[----:B------:R-:W-:-:S00]  /*13c0*/  NOP ;  /* 0x0000000000007918 */ /* 0x000fc00000000000 */
        /* <DEDUP_REMOVED lines=11> */
.L_x_1:


//--------------------- .nv.constant0.triton_poi_fused__unsafe_index_add_mul_sub_32 --------------------------
	.section	.nv.constant0.triton_poi_fused__unsafe_index_add_mul_sub_32,"a",@progbits
	.sectionflags	@""
	.align	4
.nv.constant0.triton_poi_fused__unsafe_index_add_mul_sub_32:
	.zero		596
